	.headerflags	@"EF_CUDA_TEXMODE_UNIFIED EF_CUDA_64BIT_ADDRESS EF_CUDA_ACCELERATORS EF_CUDA_SM90 EF_CUDA_VIRTUAL_SM(EF_CUDA_SM90)"
	.elftype	@"ET_EXEC"


//--------------------- .nv.info                  --------------------------
	.section	.nv.info,"",@"SHT_CUDA_INFO"
	.align	4


	//----- nvinfo : EIATTR_REGCOUNT
	.align		4
        /*0000*/ 	.byte	0x04, 0x2f
        /*0002*/ 	.short	(.L_3 - .L_2)
	.align		4
.L_2:
        /*0004*/ 	.word	index@(triton_poi_fused__native_batch_norm_legit_no_training_add_relu_6)
        /*0008*/ 	.word	0x0000001a


	//----- nvinfo : EIATTR_MIN_STACK_SIZE
	.align		4
.L_3:
        /*000c*/ 	.byte	0x04, 0x12
        /*000e*/ 	.short	(.L_5 - .L_4)
	.align		4
.L_4:
        /*0010*/ 	.word	index@(triton_poi_fused__native_batch_norm_legit_no_training_add_relu_6)
        /*0014*/ 	.word	0x00000000


	//----- nvinfo : EIATTR_FRAME_SIZE
	.align		4
.L_5:
        /*0018*/ 	.byte	0x04, 0x11
        /*001a*/ 	.short	(.L_7 - .L_6)
	.align		4
.L_6:
        /*001c*/ 	.word	index@(triton_poi_fused__native_batch_norm_legit_no_training_add_relu_6)
        /*0020*/ 	.word	0x00000000


	//----- nvinfo : EIATTR_MIN_STACK_SIZE
	.align		4
.L_7:
        /*0024*/ 	.byte	0x04, 0x12
        /*0026*/ 	.short	(.L_9 - .L_8)
	.align		4
.L_8:
        /*0028*/ 	.word	index@(triton_poi_fused__native_batch_norm_legit_no_training_add_relu_6)
        /*002c*/ 	.word	0x00000000
.L_9:


//--------------------- .nv.info.triton_poi_fused__native_batch_norm_legit_no_training_add_relu_6 --------------------------
	.section	.nv.info.triton_poi_fused__native_batch_norm_legit_no_training_add_relu_6,"",@"SHT_CUDA_INFO"
	.sectionflags	@""
	.align	4


	//----- nvinfo : EIATTR_CUDA_API_VERSION
	.align		4
        /*0000*/ 	.byte	0x04, 0x37
        /*0002*/ 	.short	(.L_11 - .L_10)
.L_10:
        /*0004*/ 	.word	0x0000007c


	//----- nvinfo : EIATTR_KPARAM_INFO
	.align		4
.L_11:
        /*0008*/ 	.byte	0x04, 0x17
        /*000a*/ 	.short	(.L_13 - .L_12)
.L_12:
        /*000c*/ 	.word	0x00000000
        /*0010*/ 	.short	0x000b
        /*0012*/ 	.short	0x0058
        /*0014*/ 	.byte	0x00, 0xf0, 0x11, 0x00


	//----- nvinfo : EIATTR_KPARAM_INFO
	.align		4
.L_13:
        /*0018*/ 	.byte	0x04, 0x17
        /*001a*/ 	.short	(.L_15 - .L_14)
.L_14:
        /*001c*/ 	.word	0x00000000
        /*0020*/ 	.short	0x000a
        /*0022*/ 	.short	0x0050
        /*0024*/ 	.byte	0x00, 0xf4, 0x21, 0x00


	//----- nvinfo : EIATTR_KPARAM_INFO
	.align		4
.L_15:
        /*0028*/ 	.byte	0x04, 0x17
        /*002a*/ 	.short	(.L_17 - .L_16)
.L_16:
        /*002c*/ 	.word	0x00000000
        /*0030*/ 	.short	0x0009
        /*0032*/ 	.short	0x0048
        /*0034*/ 	.byte	0x00, 0xf4, 0x21, 0x00


	//----- nvinfo : EIATTR_KPARAM_INFO
	.align		4
.L_17:
        /*0038*/ 	.byte	0x04, 0x17
        /*003a*/ 	.short	(.L_19 - .L_18)
.L_18:
        /*003c*/ 	.word	0x00000000
        /*0040*/ 	.short	0x0008
        /*0042*/ 	.short	0x0040
        /*0044*/ 	.byte	0x00, 0xf4, 0x21, 0x00


	//----- nvinfo : EIATTR_KPARAM_INFO
	.align		4
.L_19:
        /*0048*/ 	.byte	0x04, 0x17
        /*004a*/ 	.short	(.L_21 - .L_20)
.L_20:
        /*004c*/ 	.word	0x00000000
        /*0050*/ 	.short	0x0007
        /*0052*/ 	.short	0x0038
        /*0054*/ 	.byte	0x00, 0xf4, 0x21, 0x00


	//----- nvinfo : EIATTR_KPARAM_INFO
	.align		4
.L_21:
        /*0058*/ 	.byte	0x04, 0x17
        /*005a*/ 	.short	(.L_23 - .L_22)
.L_22:
        /*005c*/ 	.word	0x00000000
        /*0060*/ 	.short	0x0006
        /*0062*/ 	.short	0x0030
        /*0064*/ 	.byte	0x00, 0xf4, 0x21, 0x00


	//----- nvinfo : EIATTR_KPARAM_INFO
	.align		4
.L_23:
        /*0068*/ 	.byte	0x04, 0x17
        /*006a*/ 	.short	(.L_25 - .L_24)
.L_24:
        /*006c*/ 	.word	0x00000000
        /*0070*/ 	.short	0x0005
        /*0072*/ 	.short	0x0028
        /*0074*/ 	.byte	0x00, 0xf4, 0x21, 0x00


	//----- nvinfo : EIATTR_KPARAM_INFO
	.align		4
.L_25:
        /*0078*/ 	.byte	0x04, 0x17
        /*007a*/ 	.short	(.L_27 - .L_26)
.L_26:
        /*007c*/ 	.word	0x00000000
        /*0080*/ 	.short	0x0004
        /*0082*/ 	.short	0x0020
        /*0084*/ 	.byte	0x00, 0xf4, 0x21, 0x00


	//----- nvinfo : EIATTR_KPARAM_INFO
	.align		4
.L_27:
        /*0088*/ 	.byte	0x04, 0x17
        /*008a*/ 	.short	(.L_29 - .L_28)
.L_28:
        /*008c*/ 	.word	0x00000000
        /*0090*/ 	.short	0x0003
        /*0092*/ 	.short	0x0018
        /*0094*/ 	.byte	0x00, 0xf4, 0x21, 0x00


	//----- nvinfo : EIATTR_KPARAM_INFO
	.align		4
.L_29:
        /*0098*/ 	.byte	0x04, 0x17
        /*009a*/ 	.short	(.L_31 - .L_30)
.L_30:
        /*009c*/ 	.word	0x00000000
        /*00a0*/ 	.short	0x0002
        /*00a2*/ 	.short	0x0010
        /*00a4*/ 	.byte	0x00, 0xf4, 0x21, 0x00


	//----- nvinfo : EIATTR_KPARAM_INFO
	.align		4
.L_31:
        /*00a8*/ 	.byte	0x04, 0x17
        /*00aa*/ 	.short	(.L_33 - .L_32)
.L_32:
        /*00ac*/ 	.word	0x00000000
        /*00b0*/ 	.short	0x0001
        /*00b2*/ 	.short	0x0008
        /*00b4*/ 	.byte	0x00, 0xf4, 0x21, 0x00


	//----- nvinfo : EIATTR_KPARAM_INFO
	.align		4
.L_33:
        /*00b8*/ 	.byte	0x04, 0x17
        /*00ba*/ 	.short	(.L_35 - .L_34)
.L_34:
        /*00bc*/ 	.word	0x00000000
        /*00c0*/ 	.short	0x0000
        /*00c2*/ 	.short	0x0000
        /*00c4*/ 	.byte	0x00, 0xf4, 0x21, 0x00


	//----- nvinfo : EIATTR_SPARSE_MMA_MASK
	.align		4
.L_35:
        /*00c8*/ 	.byte	0x03, 0x50
        /*00ca*/ 	.short	0x0000


	//----- nvinfo : EIATTR_MAXREG_COUNT
	.align		4
        /*00cc*/ 	.byte	0x03, 0x1b
        /*00ce*/ 	.short	0x00ff


	//----- nvinfo : EIATTR_EXIT_INSTR_OFFSETS
	.align		4
        /*00d0*/ 	.byte	0x04, 0x1c
        /*00d2*/ 	.short	(.L_37 - .L_36)


	//   ....[0]....
.L_36:
        /*00d4*/ 	.word	0x00000560


	//----- nvinfo : EIATTR_REQNTID
	.align		4
.L_37:
        /*00d8*/ 	.byte	0x04, 0x10
        /*00da*/ 	.short	(.L_39 - .L_38)
.L_38:
        /*00dc*/ 	.word	0x00000080
        /*00e0*/ 	.word	0x00000001
        /*00e4*/ 	.word	0x00000001


	//----- nvinfo : EIATTR_CBANK_PARAM_SIZE
	.align		4
.L_39:
        /*00e8*/ 	.byte	0x03, 0x19
        /*00ea*/ 	.short	0x005c


	//----- nvinfo : EIATTR_PARAM_CBANK
	.align		4
        /*00ec*/ 	.byte	0x04, 0x0a
        /*00ee*/ 	.short	(.L_41 - .L_40)
	.align		4
.L_40:
        /*00f0*/ 	.word	index@(.nv.constant0.triton_poi_fused__native_batch_norm_legit_no_training_add_relu_6)
        /*00f4*/ 	.short	0x0210
        /*00f6*/ 	.short	0x005c


	//----- nvinfo : EIATTR_SW_WAR
	.align		4
.L_41:
        /*00f8*/ 	.byte	0x04, 0x36
        /*00fa*/ 	.short	(.L_43 - .L_42)
.L_42:
        /*00fc*/ 	.word	0x00000008
.L_43:


//--------------------- .nv.callgraph             --------------------------
	.section	.nv.callgraph,"",@"SHT_CUDA_CALLGRAPH"
	.align	4
	.sectionentsize	8
	.align		4
        /*0000*/ 	.word	0x00000000
	.align		4
        /*0004*/ 	.word	0xffffffff
	.align		4
        /*0008*/ 	.word	0x00000000
	.align		4
        /*000c*/ 	.word	0xfffffffe
	.align		4
        /*0010*/ 	.word	0x00000000
	.align		4
        /*0014*/ 	.word	0xfffffffd
	.align		4
        /*0018*/ 	.word	0x00000000
	.align		4
        /*001c*/ 	.word	0xfffffffc


//--------------------- .nv.constant4             --------------------------
	.section	.nv.constant4,"a",@progbits
	.align	8
	.align		8
.nv.constant4:
        /*0000*/ 	.dword	_$_str
	.align		8
        /*0008*/ 	.dword	_$_str_$_2


//--------------------- .text.triton_poi_fused__native_batch_norm_legit_no_training_add_relu_6 --------------------------
	.section	.text.triton_poi_fused__native_batch_norm_legit_no_training_add_relu_6,"ax",@progbits
	.align	128
        .global         triton_poi_fused__native_batch_norm_legit_no_training_add_relu_6
        .type           triton_poi_fused__native_batch_norm_legit_no_training_add_relu_6,@function
        .size           triton_poi_fused__native_batch_norm_legit_no_training_add_relu_6,(.L_x_1 - triton_poi_fused__native_batch_norm_legit_no_training_add_relu_6)
        .other          triton_poi_fused__native_batch_norm_legit_no_training_add_relu_6,@"STO_CUDA_ENTRY STV_DEFAULT"
triton_poi_fused__native_batch_norm_legit_no_training_add_relu_6:
.text.triton_poi_fused__native_batch_norm_legit_no_training_add_relu_6:
[----:B------:R-:W-:Y:S01]  /*0000*/  LDC R1, c[0x0][0x28] ;  /* 0x00000a00ff017b82 */ /* 0x000fe20000000800 */
[----:B------:R-:W1:Y:S07]  /*0010*/  S2R R0, SR_TID.X ;  /* 0x0000000000007919 */ /* 0x000e6e0000002100 */
[----:B------:R-:W2:Y:S01]  /*0020*/  LDC.64 R16, c[0x0][0x250] ;  /* 0x00009400ff107b82 */ /* 0x000ea20000000a00 */
[----:B------:R-:W-:Y:S01]  /*0030*/  ULDC.64 UR4, c[0x0][0x208] ;  /* 0x0000820000047ab9 */ /* 0x000fe20000000a00 */
[----:B------:R-:W3:Y:S06]  /*0040*/  S2R R5, SR_CTAID.X ;  /* 0x0000000000057919 */ /* 0x000eec0000002500 */
[----:B------:R-:W4:Y:S08]  /*0050*/  LDC.64 R18, c[0x0][0x248] ;  /* 0x00009200ff127b82 */ /* 0x000f300000000a00 */
[----:B------:R-:W5:Y:S08]  /*0060*/  LDC.64 R22, c[0x0][0x218] ;  /* 0x00008600ff167b82 */ /* 0x000f700000000a00 */
[----:B------:R-:W4:Y:S01]  /*0070*/  LDC.64 R8, c[0x0][0x240] ;  /* 0x00009000ff087b82 */ /* 0x000f220000000a00 */
[----:B-1----:R-:W-:-:S07]  /*0080*/  SHF.L.U32 R0, R0, 0x1, RZ ;  /* 0x0000000100007819 */ /* 0x002fce00000006ff */
[----:B------:R-:W1:Y:S01]  /*0090*/  LDC.64 R20, c[0x0][0x220] ;  /* 0x00008800ff147b82 */ /* 0x000e620000000a00 */
[----:B---3--:R-:W-:Y:S02]  /*00a0*/  SHF.R.S32.HI R3, RZ, 0x17, R5 ;  /* 0x00000017ff037819 */ /* 0x008fe40000011405 */
[----:B------:R-:W-:Y:S02]  /*00b0*/  LOP3.LUT R0, R0, 0xfe, RZ, 0xc0, !PT ;  /* 0x000000fe00007812 */ /* 0x000fe400078ec0ff */
[----:B------:R-:W-:-:S03]  /*00c0*/  SGXT R3, R3, 0x1 ;  /* 0x000000010303781a */ /* 0x000fc60000000200 */
[----:B------:R-:W3:Y:S01]  /*00d0*/  LDC.64 R14, c[0x0][0x230] ;  /* 0x00008c00ff0e7b82 */ /* 0x000ee20000000a00 */
[----:B------:R-:W-:-:S04]  /*00e0*/  LEA R12, R5, R0, 0x8 ;  /* 0x00000000050c7211 */ /* 0x000fc800078e40ff */
[----:B------:R-:W-:-:S03]  /*00f0*/  LEA.HI R3, R3, R12, RZ, 0x6 ;  /* 0x0000000c03037211 */ /* 0x000fc600078f30ff */
[----:B------:R-:W1:Y:S01]  /*0100*/  LDC.64 R4, c[0x0][0x228] ;  /* 0x00008a00ff047b82 */ /* 0x000e620000000a00 */
[----:B------:R-:W-:-:S04]  /*0110*/  SHF.R.S32.HI R3, RZ, 0x6, R3 ;  /* 0x00000006ff037819 */ /* 0x000fc80000011403 */
[----:B------:R-:W-:-:S03]  /*0120*/  LEA.HI R0, R3, R3, RZ, 0x7 ;  /* 0x0000000303007211 */ /* 0x000fc600078f38ff */
[----:B------:R-:W3:Y:S01]  /*0130*/  LDC.64 R10, c[0x0][0x238] ;  /* 0x00008e00ff0a7b82 */ /* 0x000ee20000000a00 */
[----:B------:R-:W-:-:S04]  /*0140*/  LOP3.LUT R0, R0, 0xffffff80, RZ, 0xc0, !PT ;  /* 0xffffff8000007812 */ /* 0x000fc800078ec0ff */
[----:B------:R-:W-:-:S03]  /*0150*/  IADD3 R13, R3, -R0, RZ ;  /* 0x80000000030d7210 */ /* 0x000fc60007ffe0ff */
[----:B------:R-:W3:Y:S02]  /*0160*/  LDC.64 R6, c[0x0][0x258] ;  /* 0x00009600ff067b82 */ /* 0x000ee40000000a00 */
[----:B--2---:R-:W-:-:S04]  /*0170*/  IMAD.WIDE R16, R13, 0x4, R16 ;  /* 0x000000040d107825 */ /* 0x004fc800078e0210 */
[C---:B01----:R-:W-:Y:S02]  /*0180*/  IMAD.WIDE R4, R13.reuse, 0x4, R4 ;  /* 0x000000040d047825 */ /* 0x043fe400078e0204 */
[----:B------:R-:W2:Y:S01]  /*0190*/  LDG.E.EL R16, desc[UR4][R16.64] ;  /* 0x0000000410107981 */ /* 0x000ea2000c2e1900 */
[----:B------:R-:W0:Y:S03]  /*01a0*/  LDC.64 R2, c[0x0][0x260] ;  /* 0x00009800ff027b82 */ /* 0x000e260000000a00 */
[----:B------:R5:W2:Y:S01]  /*01b0*/  LDG.E.EL R0, desc[UR4][R4.64] ;  /* 0x0000000404007981 */ /* 0x000aa2000c2e1900 */
[----:B----4-:R-:W-:-:S04]  /*01c0*/  IMAD.WIDE R18, R13, 0x4, R18 ;  /* 0x000000040d127825 */ /* 0x010fc800078e0212 */
[C---:B------:R-:W-:Y:S02]  /*01d0*/  IMAD.WIDE R8, R12.reuse, 0x4, R8 ;  /* 0x000000040c087825 */ /* 0x040fe400078e0208 */
[----:B------:R-:W4:Y:S02]  /*01e0*/  LDG.E.EL R18, desc[UR4][R18.64] ;  /* 0x0000000412127981 */ /* 0x000f24000c2e1900 */
[C---:B------:R-:W-:Y:S02]  /*01f0*/  IMAD.WIDE R20, R13.reuse, 0x4, R20 ;  /* 0x000000040d147825 */ /* 0x040fe400078e0214 */
[----:B------:R-:W4:Y:S02]  /*0200*/  LDG.E.64 R8, desc[UR4][R8.64] ;  /* 0x0000000408087981 */ /* 0x000f24000c1e1b00 */
[----:B-----5:R-:W-:Y:S02]  /*0210*/  IMAD.WIDE R4, R12, 0x4, R22 ;  /* 0x000000040c047825 */ /* 0x020fe400078e0216 */
[----:B------:R-:W5:Y:S02]  /*0220*/  LDG.E.EL R17, desc[UR4][R20.64] ;  /* 0x0000000414117981 */ /* 0x000f64000c2e1900 */
[----:B---3--:R-:W-:-:S02]  /*0230*/  IMAD.WIDE R14, R13, 0x4, R14 ;  /* 0x000000040d0e7825 */ /* 0x008fc400078e020e */
[----:B------:R-:W5:Y:S02]  /*0240*/  LDG.E.64 R4, desc[UR4][R4.64] ;  /* 0x0000000404047981 */ /* 0x000f64000c1e1b00 */
[C---:B------:R-:W-:Y:S02]  /*0250*/  IMAD.WIDE R10, R13.reuse, 0x4, R10 ;  /* 0x000000040d0a7825 */ /* 0x040fe400078e020a */
[----:B------:R-:W3:Y:S02]  /*0260*/  LDG.E.EL R14, desc[UR4][R14.64] ;  /* 0x000000040e0e7981 */ /* 0x000ee4000c2e1900 */
[C---:B------:R-:W-:Y:S02]  /*0270*/  IMAD.WIDE R6, R13.reuse, 0x4, R6 ;  /* 0x000000040d067825 */ /* 0x040fe400078e0206 */
[----:B------:R-:W3:Y:S02]  /*0280*/  LDG.E.EL R11, desc[UR4][R10.64] ;  /* 0x000000040a0b7981 */ /* 0x000ee4000c2e1900 */
[----:B0-----:R-:W-:-:S02]  /*0290*/  IMAD.WIDE R2, R13, 0x4, R2 ;  /* 0x000000040d027825 */ /* 0x001fc400078e0202 */
[----:B------:R0:W3:Y:S04]  /*02a0*/  LDG.E.EL R6, desc[UR4][R6.64] ;  /* 0x0000000406067981 */ /* 0x0000e8000c2e1900 */
[----:B------:R1:W3:Y:S01]  /*02b0*/  LDG.E.EL R13, desc[UR4][R2.64] ;  /* 0x00000004020d7981 */ /* 0x0002e2000c2e1900 */
[----:B0-----:R-:W-:Y:S01]  /*02c0*/  HFMA2.MMA R7, -RZ, RZ, 1.625, 0 ;  /* 0x3e800000ff077435 */ /* 0x001fe200000001ff */
[----:B-1----:R-:W0:Y:S02]  /*02d0*/  LDC.64 R2, c[0x0][0x210] ;  /* 0x00008400ff027b82 */ /* 0x002e240000000a00 */
[----:B0-----:R-:W-:-:S04]  /*02e0*/  IMAD.WIDE R2, R12, 0x4, R2 ;  /* 0x000000040c027825 */ /* 0x001fc800078e0202 */
[----:B--2---:R-:W-:Y:S01]  /*02f0*/  FADD R16, R16, 9.9999997473787516356e-06 ;  /* 0x3727c5ac10107421 */ /* 0x004fe20000000000 */
[----:B------:R-:W-:-:S03]  /*0300*/  FADD R0, R0, 9.9999997473787516356e-06 ;  /* 0x3727c5ac00007421 */ /* 0x000fc60000000000 */
[----:B------:R-:W0:Y:S08]  /*0310*/  MUFU.SQRT R20, R16 ;  /* 0x0000001000147308 */ /* 0x000e300000002000 */
[----:B------:R-:W1:Y:S01]  /*0320*/  MUFU.SQRT R19, R0 ;  /* 0x0000000000137308 */ /* 0x000e620000002000 */
[C---:B0-----:R-:W-:Y:S02]  /*0330*/  FSETP.GT.AND P1, PT, R20.reuse, 8.50705917302346158658e+37, PT ;  /* 0x7e8000001400780b */ /* 0x041fe40003f24000 */
[----:B------:R-:W-:-:S02]  /*0340*/  FSETP.GEU.AND P3, PT, R20, 1.175494350822287508e-38, PT ;  /* 0x008000001400780b */ /* 0x000fc40003f6e000 */
[C---:B-1----:R-:W-:Y:S02]  /*0350*/  FSETP.GT.AND P0, PT, R19.reuse, 8.50705917302346158658e+37, PT ;  /* 0x7e8000001300780b */ /* 0x042fe40003f04000 */
[----:B------:R-:W-:-:S07]  /*0360*/  FSETP.GEU.AND P2, PT, R19, 1.175494350822287508e-38, PT ;  /* 0x008000001300780b */ /* 0x000fce0003f4e000 */
[----:B------:R-:W-:-:S04]  /*0370*/  @P1 FMUL R20, R20, 0.25 ;  /* 0x3e80000014141820 */ /* 0x000fc80000400000 */
[----:B------:R-:W-:Y:S01]  /*0380*/  @!P3 FMUL R20, R20, 16777216 ;  /* 0x4b8000001414b820 */ /* 0x000fe20000400000 */
[----:B------:R-:W-:-:S04]  /*0390*/  @P0 FMUL R19, R19, 0.25 ;  /* 0x3e80000013130820 */ /* 0x000fc80000400000 */
[----:B------:R-:W-:Y:S01]  /*03a0*/  @!P2 FMUL R19, R19, 16777216 ;  /* 0x4b8000001313a820 */ /* 0x000fe20000400000 */
[----:B------:R-:W0:Y:S01]  /*03b0*/  MUFU.RCP R20, R20 ;  /* 0x0000001400147308 */ /* 0x000e220000001000 */
[----:B------:R-:W-:-:S07]  /*03c0*/  FSEL R0, R7, 1, P0 ;  /* 0x3f80000007007808 */ /* 0x000fce0000000000 */
[----:B------:R-:W1:Y:S01]  /*03d0*/  MUFU.RCP R19, R19 ;  /* 0x0000001300137308 */ /* 0x000e620000001000 */
[----:B------:R-:W-:Y:S01]  /*03e0*/  FSEL R7, R7, 1, P1 ;  /* 0x3f80000007077808 */ /* 0x000fe20000800000 */
[----:B------:R-:W-:-:S04]  /*03f0*/  @!P2 FMUL R0, R0, 16777216 ;  /* 0x4b8000000000a820 */ /* 0x000fc80000400000 */
[----:B------:R-:W-:Y:S01]  /*0400*/  @!P3 FMUL R7, R7, 16777216 ;  /* 0x4b8000000707b820 */ /* 0x000fe20000400000 */
[--C-:B-----5:R-:W-:Y:S01]  /*0410*/  FADD R15, R4, -R17.reuse ;  /* 0x80000011040f7221 */ /* 0x120fe20000000000 */
[--C-:B----4-:R-:W-:Y:S02]  /*0420*/  FADD R8, R8, -R18.reuse ;  /* 0x8000001208087221 */ /* 0x110fe40000000000 */
[----:B0-----:R-:W-:Y:S01]  /*0430*/  FMUL R7, R20, R7 ;  /* 0x0000000714077220 */ /* 0x001fe20000400000 */
[----:B------:R-:W-:Y:S01]  /*0440*/  FADD R5, R5, -R17 ;  /* 0x8000001105057221 */ /* 0x000fe20000000000 */
[----:B------:R-:W-:Y:S01]  /*0450*/  FADD R18, R9, -R18 ;  /* 0x8000001209127221 */ /* 0x000fe20000000000 */
[----:B-1----:R-:W-:Y:S01]  /*0460*/  FMUL R0, R19, R0 ;  /* 0x0000000013007220 */ /* 0x002fe20000400000 */
[C---:B------:R-:W-:Y:S02]  /*0470*/  FMUL R8, R7.reuse, R8 ;  /* 0x0000000807087220 */ /* 0x040fe40000400000 */
[----:B------:R-:W-:Y:S01]  /*0480*/  FMUL R18, R7, R18 ;  /* 0x0000001207127220 */ /* 0x000fe20000400000 */
[C---:B------:R-:W-:Y:S01]  /*0490*/  FMUL R15, R0.reuse, R15 ;  /* 0x0000000f000f7220 */ /* 0x040fe20000400000 */
[----:B------:R-:W-:Y:S01]  /*04a0*/  FMUL R0, R0, R5 ;  /* 0x0000000500007220 */ /* 0x000fe20000400000 */
[----:B---3--:R-:W-:-:S02]  /*04b0*/  FFMA R8, R6, R8, R13 ;  /* 0x0000000806087223 */ /* 0x008fc4000000000d */
[C-C-:B------:R-:W-:Y:S01]  /*04c0*/  FFMA R15, R14.reuse, R15, R11.reuse ;  /* 0x0000000f0e0f7223 */ /* 0x140fe2000000000b */
[----:B------:R-:W-:Y:S01]  /*04d0*/  FFMA R11, R14, R0, R11 ;  /* 0x000000000e0b7223 */ /* 0x000fe2000000000b */
[----:B------:R-:W-:-:S03]  /*04e0*/  FFMA R18, R6, R18, R13 ;  /* 0x0000001206127223 */ /* 0x000fc6000000000d */
[----:B------:R-:W-:Y:S01]  /*04f0*/  FSETP.GEU.AND P0, PT, R15, -R8, PT ;  /* 0x800000080f00720b */ /* 0x000fe20003f0e000 */
[----:B------:R-:W-:Y:S01]  /*0500*/  FADD R8, R8, R15 ;  /* 0x0000000f08087221 */ /* 0x000fe20000000000 */
[----:B------:R-:W-:Y:S01]  /*0510*/  FADD R0, R18, R11 ;  /* 0x0000000b12007221 */ /* 0x000fe20000000000 */
[----:B------:R-:W-:-:S03]  /*0520*/  FSETP.GEU.AND P1, PT, R11, -R18, PT ;  /* 0x800000120b00720b */ /* 0x000fc60003f2e000 */
[----:B------:R-:W-:Y:S02]  /*0530*/  FSEL R8, R8, RZ, P0 ;  /* 0x000000ff08087208 */ /* 0x000fe40000000000 */
[----:B------:R-:W-:-:S05]  /*0540*/  FSEL R9, R0, RZ, P1 ;  /* 0x000000ff00097208 */ /* 0x000fca0000800000 */
[----:B------:R-:W-:Y:S01]  /*0550*/  STG.E.64 desc[UR4][R2.64], R8 ;  /* 0x0000000802007986 */ /* 0x000fe2000c101b04 */
[----:B------:R-:W-:Y:S05]  /*0560*/  EXIT ;  /* 0x000000000000794d */ /* 0x000fea0003800000 */
.L_x_0:
[----:B------:R-:W-:-:S00]  /*0570*/  BRA `(.L_x_0) ;  /* 0xfffffffc00fc7947 */ /* 0x000fc0000383ffff */
[----:B------:R-:W-:-:S00]  /*0580*/  NOP ;  /* 0x0000000000007918 */ /* 0x000fc00000000000 */
[----:B------:R-:W-:-:S00]  /*0590*/  NOP ;  /* 0x0000000000007918 */ /* 0x000fc00000000000 */
[----:B------:R-:W-:-:S00]  /*05a0*/  NOP ;  /* 0x0000000000007918 */ /* 0x000fc00000000000 */
[----:B------:R-:W-:-:S00]  /*05b0*/  NOP ;  /* 0x0000000000007918 */ /* 0x000fc00000000000 */
[----:B------:R-:W-:-:S00]  /*05c0*/  NOP ;  /* 0x0000000000007918 */ /* 0x000fc00000000000 */
[----:B------:R-:W-:-:S00]  /*05d0*/  NOP ;  /* 0x0000000000007918 */ /* 0x000fc00000000000 */
[----:B------:R-:W-:-:S00]  /*05e0*/  NOP ;  /* 0x0000000000007918 */ /* 0x000fc00000000000 */
[----:B------:R-:W-:-:S00]  /*05f0*/  NOP ;  /* 0x0000000000007918 */ /* 0x000fc00000000000 */
.L_x_1:


//--------------------- .nv.global.init           --------------------------
	.section	.nv.global.init,"aw",@progbits
.nv.global.init:
	.type		_$_str,@object
	.size		_$_str,(_$_str_$_2 - _$_str)
_$_str:
        /*0000*/ 	.byte	0x5f, 0x5f, 0x43, 0x55, 0x44, 0x41, 0x5f, 0x46, 0x54, 0x5a, 0x00
	.type		_$_str_$_2,@object
	.size		_$_str_$_2,(.L_1 - _$_str_$_2)
_$_str_$_2:
        /*000b*/ 	.byte	0x5f, 0x5f, 0x43, 0x55, 0x44, 0x41, 0x5f, 0x50, 0x52, 0x45, 0x43, 0x5f, 0x53, 0x51, 0x52, 0x54
        /*001b*/ 	.byte	0x00
.L_1:


//--------------------- .nv.constant0.triton_poi_fused__native_batch_norm_legit_no_training_add_relu_6 --------------------------
	.section	.nv.constant0.triton_poi_fused__native_batch_norm_legit_no_training_add_relu_6,"a",@progbits
	.sectionflags	@""
	.align	4
.nv.constant0.triton_poi_fused__native_batch_norm_legit_no_training_add_relu_6:
	.zero		620
